	.headerflags	@"EF_CUDA_TEXMODE_UNIFIED EF_CUDA_64BIT_ADDRESS EF_CUDA_ACCELERATORS EF_CUDA_SM90 EF_CUDA_VIRTUAL_SM(EF_CUDA_SM90)"
	.elftype	@"ET_EXEC"


//--------------------- .nv.info                  --------------------------
	.section	.nv.info,"",@"SHT_CUDA_INFO"
	.align	4


	//----- nvinfo : EIATTR_REGCOUNT
	.align		4
        /*0000*/ 	.byte	0x04, 0x2f
        /*0002*/ 	.short	(.L_1 - .L_0)
	.align		4
.L_0:
        /*0004*/ 	.word	index@(triton_poi_fused__unsafe_index_add_mul_sub_24)
        /*0008*/ 	.word	0x0000001e


	//----- nvinfo : EIATTR_MIN_STACK_SIZE
	.align		4
.L_1:
        /*000c*/ 	.byte	0x04, 0x12
        /*000e*/ 	.short	(.L_3 - .L_2)
	.align		4
.L_2:
        /*0010*/ 	.word	index@(triton_poi_fused__unsafe_index_add_mul_sub_24)
        /*0014*/ 	.word	0x00000000


	//----- nvinfo : EIATTR_FRAME_SIZE
	.align		4
.L_3:
        /*0018*/ 	.byte	0x04, 0x11
        /*001a*/ 	.short	(.L_5 - .L_4)
	.align		4
.L_4:
        /*001c*/ 	.word	index@(triton_poi_fused__unsafe_index_add_mul_sub_24)
        /*0020*/ 	.word	0x00000000


	//----- nvinfo : EIATTR_MIN_STACK_SIZE
	.align		4
.L_5:
        /*0024*/ 	.byte	0x04, 0x12
        /*0026*/ 	.short	(.L_7 - .L_6)
	.align		4
.L_6:
        /*0028*/ 	.word	index@(triton_poi_fused__unsafe_index_add_mul_sub_24)
        /*002c*/ 	.word	0x00000000
.L_7:


//--------------------- .nv.info.triton_poi_fused__unsafe_index_add_mul_sub_24 --------------------------
	.section	.nv.info.triton_poi_fused__unsafe_index_add_mul_sub_24,"",@"SHT_CUDA_INFO"
	.sectionflags	@""
	.align	4


	//----- nvinfo : EIATTR_CUDA_API_VERSION
	.align		4
        /*0000*/ 	.byte	0x04, 0x37
        /*0002*/ 	.short	(.L_9 - .L_8)
.L_8:
        /*0004*/ 	.word	0x0000007c


	//----- nvinfo : EIATTR_KPARAM_INFO
	.align		4
.L_9:
        /*0008*/ 	.byte	0x04, 0x17
        /*000a*/ 	.short	(.L_11 - .L_10)
.L_10:
        /*000c*/ 	.word	0x00000000
        /*0010*/ 	.short	0x0008
        /*0012*/ 	.short	0x0040
        /*0014*/ 	.byte	0x00, 0xf0, 0x11, 0x00


	//----- nvinfo : EIATTR_KPARAM_INFO
	.align		4
.L_11:
        /*0018*/ 	.byte	0x04, 0x17
        /*001a*/ 	.short	(.L_13 - .L_12)
.L_12:
        /*001c*/ 	.word	0x00000000
        /*0020*/ 	.short	0x0007
        /*0022*/ 	.short	0x0038
        /*0024*/ 	.byte	0x00, 0xf4, 0x21, 0x00


	//----- nvinfo : EIATTR_KPARAM_INFO
	.align		4
.L_13:
        /*0028*/ 	.byte	0x04, 0x17
        /*002a*/ 	.short	(.L_15 - .L_14)
.L_14:
        /*002c*/ 	.word	0x00000000
        /*0030*/ 	.short	0x0006
        /*0032*/ 	.short	0x0030
        /*0034*/ 	.byte	0x00, 0xf4, 0x21, 0x00


	//----- nvinfo : EIATTR_KPARAM_INFO
	.align		4
.L_15:
        /*0038*/ 	.byte	0x04, 0x17
        /*003a*/ 	.short	(.L_17 - .L_16)
.L_16:
        /*003c*/ 	.word	0x00000000
        /*0040*/ 	.short	0x0005
        /*0042*/ 	.short	0x0028
        /*0044*/ 	.byte	0x00, 0xf4, 0x21, 0x00


	//----- nvinfo : EIATTR_KPARAM_INFO
	.align		4
.L_17:
        /*0048*/ 	.byte	0x04, 0x17
        /*004a*/ 	.short	(.L_19 - .L_18)
.L_18:
        /*004c*/ 	.word	0x00000000
        /*0050*/ 	.short	0x0004
        /*0052*/ 	.short	0x0020
        /*0054*/ 	.byte	0x00, 0xf4, 0x21, 0x00


	//----- nvinfo : EIATTR_KPARAM_INFO
	.align		4
.L_19:
        /*0058*/ 	.byte	0x04, 0x17
        /*005a*/ 	.short	(.L_21 - .L_20)
.L_20:
        /*005c*/ 	.word	0x00000000
        /*0060*/ 	.short	0x0003
        /*0062*/ 	.short	0x0018
        /*0064*/ 	.byte	0x00, 0xf4, 0x21, 0x00


	//----- nvinfo : EIATTR_KPARAM_INFO
	.align		4
.L_21:
        /*0068*/ 	.byte	0x04, 0x17
        /*006a*/ 	.short	(.L_23 - .L_22)
.L_22:
        /*006c*/ 	.word	0x00000000
        /*0070*/ 	.short	0x0002
        /*0072*/ 	.short	0x0010
        /*0074*/ 	.byte	0x00, 0xf4, 0x21, 0x00


	//----- nvinfo : EIATTR_KPARAM_INFO
	.align		4
.L_23:
        /*0078*/ 	.byte	0x04, 0x17
        /*007a*/ 	.short	(.L_25 - .L_24)
.L_24:
        /*007c*/ 	.word	0x00000000
        /*0080*/ 	.short	0x0001
        /*0082*/ 	.short	0x0008
        /*0084*/ 	.byte	0x00, 0xf4, 0x21, 0x00


	//----- nvinfo : EIATTR_KPARAM_INFO
	.align		4
.L_25:
        /*0088*/ 	.byte	0x04, 0x17
        /*008a*/ 	.short	(.L_27 - .L_26)
.L_26:
        /*008c*/ 	.word	0x00000000
        /*0090*/ 	.short	0x0000
        /*0092*/ 	.short	0x0000
        /*0094*/ 	.byte	0x00, 0xf4, 0x21, 0x00


	//----- nvinfo : EIATTR_SPARSE_MMA_MASK
	.align		4
.L_27:
        /*0098*/ 	.byte	0x03, 0x50
        /*009a*/ 	.short	0x0000


	//----- nvinfo : EIATTR_MAXREG_COUNT
	.align		4
        /*009c*/ 	.byte	0x03, 0x1b
        /*009e*/ 	.short	0x00ff


	//----- nvinfo : EIATTR_EXIT_INSTR_OFFSETS
	.align		4
        /*00a0*/ 	.byte	0x04, 0x1c
        /*00a2*/ 	.short	(.L_29 - .L_28)


	//   ....[0]....
.L_28:
        /*00a4*/ 	.word	0x000007a0


	//----- nvinfo : EIATTR_REQNTID
	.align		4
.L_29:
        /*00a8*/ 	.byte	0x04, 0x10
        /*00aa*/ 	.short	(.L_31 - .L_30)
.L_30:
        /*00ac*/ 	.word	0x00000100
        /*00b0*/ 	.word	0x00000001
        /*00b4*/ 	.word	0x00000001


	//----- nvinfo : EIATTR_CBANK_PARAM_SIZE
	.align		4
.L_31:
        /*00b8*/ 	.byte	0x03, 0x19
        /*00ba*/ 	.short	0x0044


	//----- nvinfo : EIATTR_PARAM_CBANK
	.align		4
        /*00bc*/ 	.byte	0x04, 0x0a
        /*00be*/ 	.short	(.L_33 - .L_32)
	.align		4
.L_32:
        /*00c0*/ 	.word	index@(.nv.constant0.triton_poi_fused__unsafe_index_add_mul_sub_24)
        /*00c4*/ 	.short	0x0210
        /*00c6*/ 	.short	0x0044


	//----- nvinfo : EIATTR_SW_WAR
	.align		4
.L_33:
        /*00c8*/ 	.byte	0x04, 0x36
        /*00ca*/ 	.short	(.L_35 - .L_34)
.L_34:
        /*00cc*/ 	.word	0x00000008
.L_35:


//--------------------- .nv.callgraph             --------------------------
	.section	.nv.callgraph,"",@"SHT_CUDA_CALLGRAPH"
	.align	4
	.sectionentsize	8
	.align		4
        /*0000*/ 	.word	0x00000000
	.align		4
        /*0004*/ 	.word	0xffffffff
	.align		4
        /*0008*/ 	.word	0x00000000
	.align		4
        /*000c*/ 	.word	0xfffffffe
	.align		4
        /*0010*/ 	.word	0x00000000
	.align		4
        /*0014*/ 	.word	0xfffffffd
	.align		4
        /*0018*/ 	.word	0x00000000
	.align		4
        /*001c*/ 	.word	0xfffffffc


//--------------------- .text.triton_poi_fused__unsafe_index_add_mul_sub_24 --------------------------
	.section	.text.triton_poi_fused__unsafe_index_add_mul_sub_24,"ax",@progbits
	.align	128
        .global         triton_poi_fused__unsafe_index_add_mul_sub_24
        .type           triton_poi_fused__unsafe_index_add_mul_sub_24,@function
        .size           triton_poi_fused__unsafe_index_add_mul_sub_24,(.L_x_1 - triton_poi_fused__unsafe_index_add_mul_sub_24)
        .other          triton_poi_fused__unsafe_index_add_mul_sub_24,@"STO_CUDA_ENTRY STV_DEFAULT"
triton_poi_fused__unsafe_index_add_mul_sub_24:
.text.triton_poi_fused__unsafe_index_add_mul_sub_24:
[----:B------:R-:W-:Y:S01]  /*0000*/  LDC R1, c[0x0][0x28] ;  /* 0x00000a00ff017b82 */ /* 0x000fe20000000800 */
[----:B------:R-:W1:Y:S07]  /*0010*/  S2R R2, SR_TID.X ;  /* 0x0000000000027919 */ /* 0x000e6e0000002100 */
[----:B------:R-:W2:Y:S01]  /*0020*/  LDC.64 R16, c[0x0][0x218] ;  /* 0x00008600ff107b82 */ /* 0x000ea20000000a00 */
[----:B------:R-:W-:Y:S01]  /*0030*/  ULDC.64 UR4, c[0x0][0x208] ;  /* 0x0000820000047ab9 */ /* 0x000fe20000000a00 */
[----:B------:R-:W-:Y:S01]  /*0040*/  ULDC.64 UR6, c[0x0][0x228] ;  /* 0x00008a0000067ab9 */ /* 0x000fe20000000a00 */
[----:B------:R-:W3:Y:S05]  /*0050*/  S2R R0, SR_CTAID.X ;  /* 0x0000000000007919 */ /* 0x000eea0000002500 */
[----:B------:R-:W4:Y:S01]  /*0060*/  LDC.64 R12, c[0x0][0x220] ;  /* 0x00008800ff0c7b82 */ /* 0x000f220000000a00 */
[----:B-1----:R-:W-:-:S05]  /*0070*/  IMAD.SHL.U32 R2, R2, 0x2, RZ ;  /* 0x0000000202027824 */ /* 0x002fca00078e00ff */
[----:B------:R-:W-:-:S05]  /*0080*/  LOP3.LUT R3, R2, 0x1fe, RZ, 0xc0, !PT ;  /* 0x000001fe02037812 */ /* 0x000fca00078ec0ff */
[----:B---3--:R-:W-:-:S05]  /*0090*/  IMAD R4, R0, 0x200, R3 ;  /* 0x0000020000047824 */ /* 0x008fca00078e0203 */
[----:B------:R-:W-:-:S04]  /*00a0*/  SHF.R.S32.HI R3, RZ, 0x1f, R4 ;  /* 0x0000001fff037819 */ /* 0x000fc80000011404 */
[----:B------:R-:W-:-:S04]  /*00b0*/  LEA.HI R6, R3, R4, RZ, 0x5 ;  /* 0x0000000403067211 */ /* 0x000fc800078f28ff */
[----:B------:R-:W-:Y:S02]  /*00c0*/  SHF.R.S32.HI R5, RZ, 0x5, R6 ;  /* 0x00000005ff057819 */ /* 0x000fe40000011406 */
[----:B------:R-:W-:Y:S02]  /*00d0*/  LOP3.LUT R7, R6, 0xffffffe0, RZ, 0xc0, !PT ;  /* 0xffffffe006077812 */ /* 0x000fe400078ec0ff */
[----:B------:R-:W-:-:S04]  /*00e0*/  LEA.HI R2, R5, R5, RZ, 0x5 ;  /* 0x0000000505027211 */ /* 0x000fc800078f28ff */
[----:B------:R-:W-:Y:S02]  /*00f0*/  LOP3.LUT R8, R2, 0xffffffe0, RZ, 0xc0, !PT ;  /* 0xffffffe002087812 */ /* 0x000fe400078ec0ff */
[----:B------:R-:W1:Y:S03]  /*0100*/  LDC.64 R2, c[0x0][0x240] ;  /* 0x00009000ff027b82 */ /* 0x000e660000000a00 */
[----:B------:R-:W-:-:S04]  /*0110*/  IMAD.IADD R5, R5, 0x1, -R8 ;  /* 0x0000000105057824 */ /* 0x000fc800078e0a08 */
[----:B--2---:R-:W-:Y:S01]  /*0120*/  IMAD.WIDE R16, R5, 0x8, R16 ;  /* 0x0000000805107825 */ /* 0x004fe200078e0210 */
[----:B------:R-:W2:Y:S05]  /*0130*/  LDC.64 R8, c[0x0][0x230] ;  /* 0x00008c00ff087b82 */ /* 0x000eaa0000000a00 */
[----:B------:R-:W3:Y:S01]  /*0140*/  LDG.E.EL.64 R16, desc[UR4][R16.64] ;  /* 0x0000000410107981 */ /* 0x000ee2000c2e1b00 */
[----:B------:R-:W-:-:S04]  /*0150*/  IMAD.IADD R6, R4, 0x1, -R7 ;  /* 0x0000000104067824 */ /* 0x000fc800078e0a07 */
[----:B----4-:R-:W-:-:S04]  /*0160*/  IMAD.WIDE R12, R6, 0x8, R12 ;  /* 0x00000008060c7825 */ /* 0x010fc800078e020c */
[----:B-1----:R-:W-:Y:S02]  /*0170*/  IMAD.WIDE R2, R5, 0x8, R2 ;  /* 0x0000000805027825 */ /* 0x002fe400078e0202 */
[----:B------:R-:W4:Y:S04]  /*0180*/  LDG.E.EL.128 R12, desc[UR4][R12.64] ;  /* 0x000000040c0c7981 */ /* 0x000f28000c2e1d00 */
[----:B------:R-:W5:Y:S01]  /*0190*/  LDG.E.EL.64 R2, desc[UR4][R2.64] ;  /* 0x0000000402027981 */ /* 0x000f62000c2e1b00 */
[----:B--2---:R-:W-:-:S06]  /*01a0*/  IMAD.WIDE R8, R6, 0x8, R8 ;  /* 0x0000000806087825 */ /* 0x004fcc00078e0208 */
[----:B------:R-:W2:Y:S01]  /*01b0*/  LDG.E.EL.128 R8, desc[UR4][R8.64] ;  /* 0x0000000408087981 */ /* 0x000ea2000c2e1d00 */
[----:B------:R-:W-:Y:S02]  /*01c0*/  SHF.R.S32.HI R0, RZ, 0x16, R0 ;  /* 0x00000016ff007819 */ /* 0x000fe40000011400 */
[----:B---3--:R-:W-:-:S04]  /*01d0*/  SHF.R.U32.HI R7, RZ, 0x1b, R17 ;  /* 0x0000001bff077819 */ /* 0x008fc80000011611 */
[----:B------:R-:W-:-:S04]  /*01e0*/  LOP3.LUT R7, R7, 0x10, RZ, 0xc0, !PT ;  /* 0x0000001007077812 */ /* 0x000fc800078ec0ff */
[----:B------:R-:W-:Y:S02]  /*01f0*/  IADD3 R16, P0, R16, R7, RZ ;  /* 0x0000000710107210 */ /* 0x000fe40007f1e0ff */
[----:B----4-:R-:W-:-:S03]  /*0200*/  SHF.R.U32.HI R18, RZ, 0x19, R13 ;  /* 0x00000019ff127819 */ /* 0x010fc6000001160d */
[----:B------:R-:W-:Y:S01]  /*0210*/  IMAD.X R17, RZ, RZ, R17, P0 ;  /* 0x000000ffff117224 */ /* 0x000fe200000e0611 */
[----:B------:R-:W-:Y:S02]  /*0220*/  LEA R21, P0, R12, UR6, 0x2 ;  /* 0x000000060c157c11 */ /* 0x000fe4000f8010ff */
[----:B------:R-:W-:Y:S02]  /*0230*/  LOP3.LUT R18, R18, 0x40, RZ, 0xc0, !PT ;  /* 0x0000004012127812 */ /* 0x000fe400078ec0ff */
[----:B-----5:R-:W-:Y:S02]  /*0240*/  SHF.R.U32.HI R19, RZ, 0x1b, R3 ;  /* 0x0000001bff137819 */ /* 0x020fe40000011603 */
[----:B------:R-:W-:Y:S02]  /*0250*/  LEA.HI.X R13, R12, UR7, R13, 0x2, P0 ;  /* 0x000000070c0d7c11 */ /* 0x000fe400080f140d */
[----:B------:R-:W-:Y:S02]  /*0260*/  SHF.R.U32.HI R12, RZ, 0x19, R15 ;  /* 0x00000019ff0c7819 */ /* 0x000fe4000001160f */
[----:B------:R-:W-:-:S02]  /*0270*/  LOP3.LUT R19, R19, 0x10, RZ, 0xc0, !PT ;  /* 0x0000001013137812 */ /* 0x000fc400078ec0ff */
[----:B------:R-:W-:Y:S02]  /*0280*/  LEA R7, P1, R14, UR6, 0x2 ;  /* 0x000000060e077c11 */ /* 0x000fe4000f8210ff */
[----:B------:R-:W-:Y:S02]  /*0290*/  LOP3.LUT R12, R12, 0x40, RZ, 0xc0, !PT ;  /* 0x000000400c0c7812 */ /* 0x000fe400078ec0ff */
[----:B------:R-:W-:Y:S02]  /*02a0*/  IADD3 R18, P0, R18, R21, RZ ;  /* 0x0000001512127210 */ /* 0x000fe40007f1e0ff */
[----:B------:R-:W-:Y:S02]  /*02b0*/  IADD3 R2, P2, R2, R19, RZ ;  /* 0x0000001302027210 */ /* 0x000fe40007f5e0ff */
[----:B------:R-:W-:Y:S02]  /*02c0*/  LEA.HI.X R15, R14, UR7, R15, 0x2, P1 ;  /* 0x000000070e0f7c11 */ /* 0x000fe400088f140f */
[----:B------:R-:W-:Y:S01]  /*02d0*/  SGXT R19, R0, 0x1 ;  /* 0x000000010013781a */ /* 0x000fe20000000200 */
[----:B------:R-:W-:Y:S01]  /*02e0*/  IMAD.X R3, RZ, RZ, R3, P2 ;  /* 0x000000ffff037224 */ /* 0x000fe200010e0603 */
[----:B------:R-:W-:Y:S01]  /*02f0*/  IADD3 R12, P1, R12, R7, RZ ;  /* 0x000000070c0c7210 */ /* 0x000fe20007f3e0ff */
[----:B------:R-:W-:Y:S01]  /*0300*/  IMAD.X R7, RZ, RZ, R13, P0 ;  /* 0x000000ffff077224 */ /* 0x000fe200000e060d */
[C---:B------:R-:W-:Y:S01]  /*0310*/  SHF.L.U64.HI R0, R16.reuse, 0x6, R17 ;  /* 0x0000000610007819 */ /* 0x040fe20000010211 */
[----:B------:R-:W-:Y:S01]  /*0320*/  IMAD.SHL.U32 R16, R16, 0x40, RZ ;  /* 0x0000004010107824 */ /* 0x000fe200078e00ff */
[----:B------:R-:W-:Y:S01]  /*0330*/  LEA.HI R19, R19, R4, RZ, 0xa ;  /* 0x0000000413137211 */ /* 0x000fe200078f50ff */
[C---:B------:R-:W-:Y:S01]  /*0340*/  IMAD.SHL.U32 R13, R2.reuse, 0x40, RZ ;  /* 0x00000040020d7824 */ /* 0x040fe200078e00ff */
[----:B------:R-:W-:Y:S01]  /*0350*/  SHF.L.U64.HI R22, R2, 0x6, R3 ;  /* 0x0000000602167819 */ /* 0x000fe20000010203 */
[----:B------:R-:W-:Y:S01]  /*0360*/  IMAD.X R15, RZ, RZ, R15, P1 ;  /* 0x000000ffff0f7224 */ /* 0x000fe200008e060f */
[----:B------:R-:W-:-:S02]  /*0370*/  IADD3 R24, P0, R16, R18, RZ ;  /* 0x0000001210187210 */ /* 0x000fc40007f1e0ff */
[----:B------:R-:W-:Y:S02]  /*0380*/  IADD3 R18, P2, R13, R18, RZ ;  /* 0x000000120d127210 */ /* 0x000fe40007f5e0ff */
[----:B------:R-:W-:Y:S02]  /*0390*/  SHF.R.S32.HI R23, RZ, 0xa, R19 ;  /* 0x0000000aff177819 */ /* 0x000fe40000011413 */
[----:B------:R-:W-:Y:S01]  /*03a0*/  IADD3 R20, P1, R12, R16, RZ ;  /* 0x000000100c147210 */ /* 0x000fe20007f3e0ff */
[----:B------:R-:W-:Y:S01]  /*03b0*/  IMAD.X R19, R22, 0x1, R7, P2 ;  /* 0x0000000116137824 */ /* 0x000fe200010e0607 */
[----:B--2---:R-:W-:Y:S01]  /*03c0*/  SHF.R.U32.HI R26, RZ, 0x19, R9 ;  /* 0x00000019ff1a7819 */ /* 0x004fe20000011609 */
[----:B------:R-:W-:Y:S01]  /*03d0*/  IMAD.SHL.U32 R23, R23, 0x100, RZ ;  /* 0x0000010017177824 */ /* 0x000fe200078e00ff */
[----:B------:R-:W-:Y:S01]  /*03e0*/  SHF.R.U32.HI R14, RZ, 0x19, R11 ;  /* 0x00000019ff0e7819 */ /* 0x000fe2000001160b */
[----:B------:R-:W-:Y:S01]  /*03f0*/  IMAD.X R21, R15, 0x1, R0, P1 ;  /* 0x000000010f157824 */ /* 0x000fe200008e0600 */
[----:B------:R-:W-:Y:S01]  /*0400*/  IADD3.X R25, R0, R7, RZ, P0, !PT ;  /* 0x0000000700197210 */ /* 0x000fe200007fe4ff */
[----:B------:R-:W-:Y:S01]  /*0410*/  IMAD.WIDE R18, R23, 0x4, R18 ;  /* 0x0000000417127825 */ /* 0x000fe200078e0212 */
[----:B------:R-:W-:-:S03]  /*0420*/  LEA R17, P1, R10, UR6, 0x2 ;  /* 0x000000060a117c11 */ /* 0x000fc6000f8210ff */
[C---:B------:R-:W-:Y:S01]  /*0430*/  IMAD.WIDE R20, R23.reuse, 0x4, R20 ;  /* 0x0000000417147825 */ /* 0x040fe200078e0214 */
[----:B------:R1:W2:Y:S01]  /*0440*/  LDG.E.EL R3, desc[UR4][R18.64] ;  /* 0x0000000412037981 */ /* 0x0002a2000c2e1900 */
[----:B------:R-:W-:Y:S02]  /*0450*/  LEA R27, P0, R8, UR6, 0x2 ;  /* 0x00000006081b7c11 */ /* 0x000fe4000f8010ff */
[----:B------:R-:W-:Y:S01]  /*0460*/  LOP3.LUT R26, R26, 0x40, RZ, 0xc0, !PT ;  /* 0x000000401a1a7812 */ /* 0x000fe200078ec0ff */
[----:B------:R3:W4:Y:S01]  /*0470*/  LDG.E.EL R2, desc[UR4][R20.64] ;  /* 0x0000000414027981 */ /* 0x000722000c2e1900 */
[----:B------:R-:W-:Y:S01]  /*0480*/  LOP3.LUT R14, R14, 0x40, RZ, 0xc0, !PT ;  /* 0x000000400e0e7812 */ /* 0x000fe200078ec0ff */
[----:B------:R-:W-:Y:S01]  /*0490*/  IMAD.WIDE R24, R23, 0x4, R24 ;  /* 0x0000000417187825 */ /* 0x000fe200078e0218 */
[----:B------:R-:W-:Y:S01]  /*04a0*/  LEA.HI.X R11, R10, UR7, R11, 0x2, P1 ;  /* 0x000000070a0b7c11 */ /* 0x000fe200088f140b */
[----:B-1----:R-:W1:Y:S01]  /*04b0*/  LDC.64 R18, c[0x0][0x238] ;  /* 0x00008e00ff127b82 */ /* 0x002e620000000a00 */
[----:B------:R-:W-:-:S02]  /*04c0*/  LEA.HI.X R9, R8, UR7, R9, 0x2, P0 ;  /* 0x0000000708097c11 */ /* 0x000fc400080f1409 */
[----:B------:R-:W5:Y:S01]  /*04d0*/  LDG.E.EL R7, desc[UR4][R24.64] ;  /* 0x0000000418077981 */ /* 0x000f62000c2e1900 */
[----:B------:R-:W-:Y:S02]  /*04e0*/  IADD3 R10, P4, R26, R27, RZ ;  /* 0x0000001b1a0a7210 */ /* 0x000fe40007f9e0ff */
[----:B---3--:R-:W-:Y:S02]  /*04f0*/  IADD3 R20, P5, R13, R12, RZ ;  /* 0x0000000c0d147210 */ /* 0x008fe40007fbe0ff */
[----:B------:R-:W-:Y:S02]  /*0500*/  IADD3 R8, P3, R14, R17, RZ ;  /* 0x000000110e087210 */ /* 0x000fe40007f7e0ff */
[----:B------:R-:W-:Y:S01]  /*0510*/  IADD3 R14, P2, R10, R16, RZ ;  /* 0x000000100a0e7210 */ /* 0x000fe20007f5e0ff */
[----:B------:R-:W-:Y:S01]  /*0520*/  IMAD.X R21, R22, 0x1, R15, P5 ;  /* 0x0000000116157824 */ /* 0x000fe200028e060f */
[----:B------:R-:W-:Y:S02]  /*0530*/  IADD3 R12, P1, R13, R10, RZ ;  /* 0x0000000a0d0c7210 */ /* 0x000fe40007f3e0ff */
[----:B------:R-:W-:-:S02]  /*0540*/  IADD3 R10, P0, R8, R16, RZ ;  /* 0x00000010080a7210 */ /* 0x000fc40007f1e0ff */
[----:B------:R-:W-:Y:S01]  /*0550*/  IADD3 R8, P5, R13, R8, RZ ;  /* 0x000000080d087210 */ /* 0x000fe20007fbe0ff */
[----:B------:R-:W3:Y:S01]  /*0560*/  LDC.64 R16, c[0x0][0x248] ;  /* 0x00009200ff107b82 */ /* 0x000ee20000000a00 */
[----:B------:R-:W-:Y:S01]  /*0570*/  IMAD.X R13, RZ, RZ, R9, P4 ;  /* 0x000000ffff0d7224 */ /* 0x000fe200020e0609 */
[----:B------:R-:W-:-:S03]  /*0580*/  IADD3.X R9, RZ, R11, RZ, P3, !PT ;  /* 0x0000000bff097210 */ /* 0x000fc60001ffe4ff */
[--C-:B------:R-:W-:Y:S02]  /*0590*/  IMAD.X R15, R13, 0x1, R0.reuse, P2 ;  /* 0x000000010d0f7824 */ /* 0x100fe400010e0600 */
[C---:B------:R-:W-:Y:S02]  /*05a0*/  IMAD.X R13, R22.reuse, 0x1, R13, P1 ;  /* 0x00000001160d7824 */ /* 0x040fe400008e060d */
[----:B------:R-:W-:Y:S02]  /*05b0*/  IMAD.X R11, R9, 0x1, R0, P0 ;  /* 0x00000001090b7824 */ /* 0x000fe400000e0600 */
[----:B------:R-:W-:Y:S02]  /*05c0*/  IMAD.X R9, R22, 0x1, R9, P5 ;  /* 0x0000000116097824 */ /* 0x000fe400028e0609 */
[----:B------:R-:W-:-:S04]  /*05d0*/  IMAD.WIDE R12, R23, 0x4, R12 ;  /* 0x00000004170c7825 */ /* 0x000fc800078e020c */
[C---:B------:R-:W-:Y:S02]  /*05e0*/  IMAD.WIDE R20, R23.reuse, 0x4, R20 ;  /* 0x0000000417147825 */ /* 0x040fe400078e0214 */
[----:B------:R-:W2:Y:S02]  /*05f0*/  LDG.E.EL R12, desc[UR4][R12.64] ;  /* 0x000000040c0c7981 */ /* 0x000ea4000c2e1900 */
[C---:B------:R-:W-:Y:S02]  /*0600*/  IMAD.WIDE R14, R23.reuse, 0x4, R14 ;  /* 0x00000004170e7825 */ /* 0x040fe400078e020e */
[----:B------:R-:W4:Y:S02]  /*0610*/  LDG.E.EL R20, desc[UR4][R20.64] ;  /* 0x0000000414147981 */ /* 0x000f24000c2e1900 */
[C---:B------:R-:W-:Y:S02]  /*0620*/  IMAD.WIDE R10, R23.reuse, 0x4, R10 ;  /* 0x00000004170a7825 */ /* 0x040fe400078e020a */
[----:B------:R-:W5:Y:S02]  /*0630*/  LDG.E.EL R14, desc[UR4][R14.64] ;  /* 0x000000040e0e7981 */ /* 0x000f64000c2e1900 */
[----:B------:R-:W-:-:S02]  /*0640*/  IMAD.WIDE R8, R23, 0x4, R8 ;  /* 0x0000000417087825 */ /* 0x000fc400078e0208 */
[----:B------:R-:W4:Y:S02]  /*0650*/  LDG.E.EL R11, desc[UR4][R10.64] ;  /* 0x000000040a0b7981 */ /* 0x000f24000c2e1900 */
[----:B-1----:R-:W-:Y:S02]  /*0660*/  IMAD.WIDE R18, R6, 0x4, R18 ;  /* 0x0000000406127825 */ /* 0x002fe400078e0212 */
[----:B------:R-:W4:Y:S04]  /*0670*/  LDG.E.EL R9, desc[UR4][R8.64] ;  /* 0x0000000408097981 */ /* 0x000f28000c2e1900 */
[----:B------:R-:W4:Y:S01]  /*0680*/  LDG.E.EL.64 R18, desc[UR4][R18.64] ;  /* 0x0000000412127981 */ /* 0x000f22000c2e1b00 */
[----:B---3--:R-:W-:Y:S02]  /*0690*/  IMAD.WIDE R22, R5, 0x4, R16 ;  /* 0x0000000405167825 */ /* 0x008fe400078e0210 */
[----:B------:R-:W1:Y:S04]  /*06a0*/  LDC.64 R16, c[0x0][0x210] ;  /* 0x00008400ff107b82 */ /* 0x000e680000000a00 */
[----:B------:R-:W3:Y:S01]  /*06b0*/  LDG.E.EL R22, desc[UR4][R22.64] ;  /* 0x0000000416167981 */ /* 0x000ee2000c2e1900 */
[----:B-1----:R-:W-:-:S04]  /*06c0*/  IMAD.WIDE R16, R4, 0x4, R16 ;  /* 0x0000000404107825 */ /* 0x002fc800078e0210 */
[----:B--2---:R-:W-:Y:S01]  /*06d0*/  FADD R0, -R3, R12 ;  /* 0x0000000c03007221 */ /* 0x004fe20000000100 */
[----:B-----5:R-:W-:Y:S01]  /*06e0*/  FADD R5, -R7, R14 ;  /* 0x0000000e07057221 */ /* 0x020fe20000000100 */
[----:B----4-:R-:W-:Y:S01]  /*06f0*/  FADD R6, -R2, R11 ;  /* 0x0000000b02067221 */ /* 0x010fe20000000100 */
[----:B------:R-:W-:Y:S01]  /*0700*/  FADD R15, -R20, R9 ;  /* 0x00000009140f7221 */ /* 0x000fe20000000100 */
[C---:B------:R-:W-:Y:S01]  /*0710*/  FFMA R0, R18.reuse, R0, R3 ;  /* 0x0000000012007223 */ /* 0x040fe20000000003 */
[----:B------:R-:W-:Y:S01]  /*0720*/  FFMA R5, R18, R5, R7 ;  /* 0x0000000512057223 */ /* 0x000fe20000000007 */
[C---:B------:R-:W-:Y:S01]  /*0730*/  FFMA R3, R19.reuse, R6, R2 ;  /* 0x0000000613037223 */ /* 0x040fe20000000002 */
[----:B------:R-:W-:Y:S02]  /*0740*/  FFMA R20, R19, R15, R20 ;  /* 0x0000000f13147223 */ /* 0x000fe40000000014 */
[----:B------:R-:W-:Y:S02]  /*0750*/  FADD R0, -R5, R0 ;  /* 0x0000000005007221 */ /* 0x000fe40000000100 */
[----:B------:R-:W-:-:S02]  /*0760*/  FADD R20, -R3, R20 ;  /* 0x0000001403147221 */ /* 0x000fc40000000100 */
[C---:B---3--:R-:W-:Y:S02]  /*0770*/  FFMA R2, R22.reuse, R0, R5 ;  /* 0x0000000016027223 */ /* 0x048fe40000000005 */
[----:B------:R-:W-:-:S05]  /*0780*/  FFMA R3, R22, R20, R3 ;  /* 0x0000001416037223 */ /* 0x000fca0000000003 */
[----:B------:R-:W-:Y:S01]  /*0790*/  STG.E.64 desc[UR4][R16.64], R2 ;  /* 0x0000000210007986 */ /* 0x000fe2000c101b04 */
[----:B------:R-:W-:Y:S05]  /*07a0*/  EXIT ;  /* 0x000000000000794d */ /* 0x000fea0003800000 */
.L_x_0:
[----:B------:R-:W-:-:S00]  /*07b0*/  BRA `(.L_x_0) ;  /* 0xfffffffc00fc7947 */ /* 0x000fc0000383ffff */
[----:B------:R-:W-:-:S00]  /*07c0*/  NOP ;  /* 0x0000000000007918 */ /* 0x000fc00000000000 */
        /* <DEDUP_REMOVED lines=11> */
.L_x_1:


//--------------------- .nv.constant0.triton_poi_fused__unsafe_index_add_mul_sub_24 --------------------------
	.section	.nv.constant0.triton_poi_fused__unsafe_index_add_mul_sub_24,"a",@progbits
	.sectionflags	@""
	.align	4
.nv.constant0.triton_poi_fused__unsafe_index_add_mul_sub_24:
	.zero		596
